//
// Generated by NVIDIA NVVM Compiler
//
// Compiler Build ID: CL-36424714
// Cuda compilation tools, release 13.0, V13.0.88
// Based on NVVM 20.0.0
//

.version 9.0
.target sm_100
.address_size 64

	// .globl	loop0

.visible .entry loop0(
	.param .u64 .ptr .align 1 loop0_param_0,
	.param .u64 .ptr .align 1 loop0_param_1,
	.param .u64 .ptr .align 1 loop0_param_2
)
{
	.reg .b32 	%r<8>;
	.reg .b64 	%rd<11>;

	ld.param.u64 	%rd1, [loop0_param_0];
	ld.param.u64 	%rd2, [loop0_param_1];
	ld.param.u64 	%rd3, [loop0_param_2];
	cvta.to.global.u64 	%rd4, %rd1;
	cvta.to.global.u64 	%rd5, %rd3;
	cvta.to.global.u64 	%rd6, %rd2;
	mov.u32 	%r1, %ctaid.x;
	mov.u32 	%r2, %ntid.x;
	mov.u32 	%r3, %tid.x;
	mad.lo.s32 	%r4, %r1, %r2, %r3;
	mul.wide.u32 	%rd7, %r4, 4;
	add.s64 	%rd8, %rd6, %rd7;
	ld.global.u32 	%r5, [%rd8];
	add.s64 	%rd9, %rd5, %rd7;
	ld.global.u32 	%r6, [%rd9];
	add.s32 	%r7, %r6, %r5;
	add.s64 	%rd10, %rd4, %rd7;
	st.global.u32 	[%rd10], %r7;
	ret;

}
	// .globl	loop1
.visible .entry loop1(
	.param .u64 .ptr .align 1 loop1_param_0,
	.param .u64 .ptr .align 1 loop1_param_1
)
{
	.reg .b32 	%r<7>;
	.reg .b64 	%rd<8>;

	ld.param.u64 	%rd1, [loop1_param_0];
	ld.param.u64 	%rd2, [loop1_param_1];
	cvta.to.global.u64 	%rd3, %rd1;
	cvta.to.global.u64 	%rd4, %rd2;
	mov.u32 	%r1, %ctaid.x;
	mov.u32 	%r2, %ntid.x;
	mov.u32 	%r3, %tid.x;
	mad.lo.s32 	%r4, %r1, %r2, %r3;
	mul.wide.u32 	%rd5, %r4, 4;
	add.s64 	%rd6, %rd4, %rd5;
	ld.global.u32 	%r5, [%rd6];
	mul.lo.s32 	%r6, %r5, 10;
	add.s64 	%rd7, %rd3, %rd5;
	st.global.u32 	[%rd7], %r6;
	ret;

}
	// .globl	loop2
.visible .entry loop2(
	.param .u64 .ptr .align 1 loop2_param_0,
	.param .u64 .ptr .align 1 loop2_param_1
)
{
	.reg .b32 	%r<7>;
	.reg .b64 	%rd<8>;

	ld.param.u64 	%rd1, [loop2_param_0];
	ld.param.u64 	%rd2, [loop2_param_1];
	cvta.to.global.u64 	%rd3, %rd1;
	cvta.to.global.u64 	%rd4, %rd2;
	mov.u32 	%r1, %ctaid.x;
	mov.u32 	%r2, %ntid.x;
	mov.u32 	%r3, %tid.x;
	mad.lo.s32 	%r4, %r1, %r2, %r3;
	mul.wide.u32 	%rd5, %r4, 4;
	add.s64 	%rd6, %rd4, %rd5;
	ld.global.u32 	%r5, [%rd6];
	shl.b32 	%r6, %r5, 1;
	add.s64 	%rd7, %rd3, %rd5;
	st.global.u32 	[%rd7], %r6;
	ret;

}


// ===== COMPILED SASS (sm_100) =====

	.target	sm_100

	.elftype	@"ET_EXEC"


//--------------------- .note.nv.tkinfo           --------------------------
	.section	.note.nv.tkinfo,"",@"SHT_NOTE"
	.sectionflags	@"SHF_NOTE_NV_TKINFO"
	.tkinfo
        /*0018*/ 	.word	0x00000002
        /*0030*/ 	.string	""
        /*0030*/ 	.string	"ptxas"
        /*0030*/ 	.string	"Cuda compilation tools, release 13.0, V13.0.88"
        /*0030*/ 	.string	"Build cuda_13.0.r13.0/compiler.36424714_0"
        /*0030*/ 	.string	"-arch sm_100 -m 64 "



//--------------------- .note.nv.cuinfo           --------------------------
	.section	.note.nv.cuinfo,"",@"SHT_NOTE"
	.sectionflags	@"SHF_NOTE_NV_CUINFO"
        /*0018*/ 	.short	0x0002
        /*001a*/ 	.short	0x0064
        /*001c*/ 	.short	0x0082
	.zero		2


//--------------------- .nv.info                  --------------------------
	.section	.nv.info,"",@"SHT_CUDA_INFO"
	.align	4


	//----- nvinfo : EIATTR_REGCOUNT
	.align		4
        /*0000*/ 	.byte	0x04, 0x2f
        /*0002*/ 	.short	(.L_1 - .L_0)
	.align		4
.L_0:
        /*0004*/ 	.word	index@(loop0)
        /*0008*/ 	.word	0x0000000c


	//----- nvinfo : EIATTR_FRAME_SIZE
	.align		4
.L_1:
        /*000c*/ 	.byte	0x04, 0x11
        /*000e*/ 	.short	(.L_3 - .L_2)
	.align		4
.L_2:
        /*0010*/ 	.word	index@(loop0)
        /*0014*/ 	.word	0x00000000


	//----- nvinfo : EIATTR_REGCOUNT
	.align		4
.L_3:
        /*0018*/ 	.byte	0x04, 0x2f
        /*001a*/ 	.short	(.L_5 - .L_4)
	.align		4
.L_4:
        /*001c*/ 	.word	index@(loop1)
        /*0020*/ 	.word	0x0000000a


	//----- nvinfo : EIATTR_FRAME_SIZE
	.align		4
.L_5:
        /*0024*/ 	.byte	0x04, 0x11
        /*0026*/ 	.short	(.L_7 - .L_6)
	.align		4
.L_6:
        /*0028*/ 	.word	index@(loop1)
        /*002c*/ 	.word	0x00000000


	//----- nvinfo : EIATTR_REGCOUNT
	.align		4
.L_7:
        /*0030*/ 	.byte	0x04, 0x2f
        /*0032*/ 	.short	(.L_9 - .L_8)
	.align		4
.L_8:
        /*0034*/ 	.word	index@(loop2)
        /*0038*/ 	.word	0x0000000a


	//----- nvinfo : EIATTR_FRAME_SIZE
	.align		4
.L_9:
        /*003c*/ 	.byte	0x04, 0x11
        /*003e*/ 	.short	(.L_11 - .L_10)
	.align		4
.L_10:
        /*0040*/ 	.word	index@(loop2)
        /*0044*/ 	.word	0x00000000


	//----- nvinfo : EIATTR_MIN_STACK_SIZE
	.align		4
.L_11:
        /*0048*/ 	.byte	0x04, 0x12
        /*004a*/ 	.short	(.L_13 - .L_12)
	.align		4
.L_12:
        /*004c*/ 	.word	index@(loop2)
        /*0050*/ 	.word	0x00000000


	//----- nvinfo : EIATTR_MIN_STACK_SIZE
	.align		4
.L_13:
        /*0054*/ 	.byte	0x04, 0x12
        /*0056*/ 	.short	(.L_15 - .L_14)
	.align		4
.L_14:
        /*0058*/ 	.word	index@(loop1)
        /*005c*/ 	.word	0x00000000


	//----- nvinfo : EIATTR_MIN_STACK_SIZE
	.align		4
.L_15:
        /*0060*/ 	.byte	0x04, 0x12
        /*0062*/ 	.short	(.L_17 - .L_16)
	.align		4
.L_16:
        /*0064*/ 	.word	index@(loop0)
        /*0068*/ 	.word	0x00000000
.L_17:


//--------------------- .nv.compat                --------------------------
	.section	.nv.compat,"",@"SHT_CUDA_COMPAT_INFO"
	.align	4
        /*0000*/ 	.byte	0x02, 0x09, 0x00, 0x00, 0x02, 0x02, 0x01, 0x00, 0x02, 0x05, 0x05, 0x00, 0x03, 0x07, 0x01, 0x01
        /*0010*/ 	.byte	0x02, 0x03, 0x00, 0x00, 0x02, 0x06, 0x01, 0x00, 0x04, 0x0b, 0x08, 0x00, 0x09, 0x00, 0x00, 0x00
        /*0020*/ 	.byte	0x00, 0x00, 0x00, 0x00


//--------------------- .nv.info.loop2            --------------------------
	.section	.nv.info.loop2,"",@"SHT_CUDA_INFO"
	.sectionflags	@""
	.align	4


	//----- nvinfo : EIATTR_CUDA_API_VERSION
	.align		4
        /*0000*/ 	.byte	0x04, 0x37
        /*0002*/ 	.short	(.L_19 - .L_18)
.L_18:
        /*0004*/ 	.word	0x00000082


	//----- nvinfo : EIATTR_KPARAM_INFO
	.align		4
.L_19:
        /*0008*/ 	.byte	0x04, 0x17
        /*000a*/ 	.short	(.L_21 - .L_20)
.L_20:
        /*000c*/ 	.word	0x00000000
        /*0010*/ 	.short	0x0001
        /*0012*/ 	.short	0x0008
        /*0014*/ 	.byte	0x00, 0xf5, 0x21, 0x00


	//----- nvinfo : EIATTR_KPARAM_INFO
	.align		4
.L_21:
        /*0018*/ 	.byte	0x04, 0x17
        /*001a*/ 	.short	(.L_23 - .L_22)
.L_22:
        /*001c*/ 	.word	0x00000000
        /*0020*/ 	.short	0x0000
        /*0022*/ 	.short	0x0000
        /*0024*/ 	.byte	0x00, 0xf5, 0x21, 0x00


	//----- nvinfo : EIATTR_SPARSE_MMA_MASK
	.align		4
.L_23:
        /*0028*/ 	.byte	0x03, 0x50
        /*002a*/ 	.short	0x0000


	//----- nvinfo : EIATTR_MAXREG_COUNT
	.align		4
        /*002c*/ 	.byte	0x03, 0x1b
        /*002e*/ 	.short	0x00ff


	//----- nvinfo : EIATTR_MERCURY_ISA_VERSION
	.align		4
        /*0030*/ 	.byte	0x03, 0x5f
        /*0032*/ 	.short	0x0101


	//----- nvinfo : EIATTR_VRC_CTA_INIT_COUNT
	.align		4
        /*0034*/ 	.byte	0x02, 0x4a
	.zero		1
	.zero		1


	//----- nvinfo : EIATTR_EXIT_INSTR_OFFSETS
	.align		4
        /*0038*/ 	.byte	0x04, 0x1c
        /*003a*/ 	.short	(.L_25 - .L_24)


	//   ....[0]....
.L_24:
        /*003c*/ 	.word	0x000000d0


	//----- nvinfo : EIATTR_CBANK_PARAM_SIZE
	.align		4
.L_25:
        /*0040*/ 	.byte	0x03, 0x19
        /*0042*/ 	.short	0x0010


	//----- nvinfo : EIATTR_PARAM_CBANK
	.align		4
        /*0044*/ 	.byte	0x04, 0x0a
        /*0046*/ 	.short	(.L_27 - .L_26)
	.align		4
.L_26:
        /*0048*/ 	.word	index@(.nv.constant0.loop2)
        /*004c*/ 	.short	0x0380
        /*004e*/ 	.short	0x0010


	//----- nvinfo : EIATTR_SW_WAR
	.align		4
.L_27:
        /*0050*/ 	.byte	0x04, 0x36
        /*0052*/ 	.short	(.L_29 - .L_28)
.L_28:
        /*0054*/ 	.word	0x00000008
.L_29:


//--------------------- .nv.info.loop1            --------------------------
	.section	.nv.info.loop1,"",@"SHT_CUDA_INFO"
	.sectionflags	@""
	.align	4


	//----- nvinfo : EIATTR_CUDA_API_VERSION
	.align		4
        /*0000*/ 	.byte	0x04, 0x37
        /*0002*/ 	.short	(.L_31 - .L_30)
.L_30:
        /*0004*/ 	.word	0x00000082


	//----- nvinfo : EIATTR_KPARAM_INFO
	.align		4
.L_31:
        /*0008*/ 	.byte	0x04, 0x17
        /*000a*/ 	.short	(.L_33 - .L_32)
.L_32:
        /*000c*/ 	.word	0x00000000
        /*0010*/ 	.short	0x0001
        /*0012*/ 	.short	0x0008
        /*0014*/ 	.byte	0x00, 0xf5, 0x21, 0x00


	//----- nvinfo : EIATTR_KPARAM_INFO
	.align		4
.L_33:
        /*0018*/ 	.byte	0x04, 0x17
        /*001a*/ 	.short	(.L_35 - .L_34)
.L_34:
        /*001c*/ 	.word	0x00000000
        /*0020*/ 	.short	0x0000
        /*0022*/ 	.short	0x0000
        /*0024*/ 	.byte	0x00, 0xf5, 0x21, 0x00


	//----- nvinfo : EIATTR_SPARSE_MMA_MASK
	.align		4
.L_35:
        /*0028*/ 	.byte	0x03, 0x50
        /*002a*/ 	.short	0x0000


	//----- nvinfo : EIATTR_MAXREG_COUNT
	.align		4
        /*002c*/ 	.byte	0x03, 0x1b
        /*002e*/ 	.short	0x00ff


	//----- nvinfo : EIATTR_MERCURY_ISA_VERSION
	.align		4
        /*0030*/ 	.byte	0x03, 0x5f
        /*0032*/ 	.short	0x0101


	//----- nvinfo : EIATTR_VRC_CTA_INIT_COUNT
	.align		4
        /*0034*/ 	.byte	0x02, 0x4a
	.zero		1
	.zero		1


	//----- nvinfo : EIATTR_EXIT_INSTR_OFFSETS
	.align		4
        /*0038*/ 	.byte	0x04, 0x1c
        /*003a*/ 	.short	(.L_37 - .L_36)


	//   ....[0]....
.L_36:
        /*003c*/ 	.word	0x000000d0


	//----- nvinfo : EIATTR_CBANK_PARAM_SIZE
	.align		4
.L_37:
        /*0040*/ 	.byte	0x03, 0x19
        /*0042*/ 	.short	0x0010


	//----- nvinfo : EIATTR_PARAM_CBANK
	.align		4
        /*0044*/ 	.byte	0x04, 0x0a
        /*0046*/ 	.short	(.L_39 - .L_38)
	.align		4
.L_38:
        /*0048*/ 	.word	index@(.nv.constant0.loop1)
        /*004c*/ 	.short	0x0380
        /*004e*/ 	.short	0x0010


	//----- nvinfo : EIATTR_SW_WAR
	.align		4
.L_39:
        /*0050*/ 	.byte	0x04, 0x36
        /*0052*/ 	.short	(.L_41 - .L_40)
.L_40:
        /*0054*/ 	.word	0x00000008
.L_41:


//--------------------- .nv.info.loop0            --------------------------
	.section	.nv.info.loop0,"",@"SHT_CUDA_INFO"
	.sectionflags	@""
	.align	4


	//----- nvinfo : EIATTR_CUDA_API_VERSION
	.align		4
        /*0000*/ 	.byte	0x04, 0x37
        /*0002*/ 	.short	(.L_43 - .L_42)
.L_42:
        /*0004*/ 	.word	0x00000082


	//----- nvinfo : EIATTR_KPARAM_INFO
	.align		4
.L_43:
        /*0008*/ 	.byte	0x04, 0x17
        /*000a*/ 	.short	(.L_45 - .L_44)
.L_44:
        /*000c*/ 	.word	0x00000000
        /*0010*/ 	.short	0x0002
        /*0012*/ 	.short	0x0010
        /*0014*/ 	.byte	0x00, 0xf5, 0x21, 0x00


	//----- nvinfo : EIATTR_KPARAM_INFO
	.align		4
.L_45:
        /*0018*/ 	.byte	0x04, 0x17
        /*001a*/ 	.short	(.L_47 - .L_46)
.L_46:
        /*001c*/ 	.word	0x00000000
        /*0020*/ 	.short	0x0001
        /*0022*/ 	.short	0x0008
        /*0024*/ 	.byte	0x00, 0xf5, 0x21, 0x00


	//----- nvinfo : EIATTR_KPARAM_INFO
	.align		4
.L_47:
        /*0028*/ 	.byte	0x04, 0x17
        /*002a*/ 	.short	(.L_49 - .L_48)
.L_48:
        /*002c*/ 	.word	0x00000000
        /*0030*/ 	.short	0x0000
        /*0032*/ 	.short	0x0000
        /*0034*/ 	.byte	0x00, 0xf5, 0x21, 0x00


	//----- nvinfo : EIATTR_SPARSE_MMA_MASK
	.align		4
.L_49:
        /*0038*/ 	.byte	0x03, 0x50
        /*003a*/ 	.short	0x0000


	//----- nvinfo : EIATTR_MAXREG_COUNT
	.align		4
        /*003c*/ 	.byte	0x03, 0x1b
        /*003e*/ 	.short	0x00ff


	//----- nvinfo : EIATTR_MERCURY_ISA_VERSION
	.align		4
        /*0040*/ 	.byte	0x03, 0x5f
        /*0042*/ 	.short	0x0101


	//----- nvinfo : EIATTR_VRC_CTA_INIT_COUNT
	.align		4
        /*0044*/ 	.byte	0x02, 0x4a
	.zero		1
	.zero		1


	//----- nvinfo : EIATTR_EXIT_INSTR_OFFSETS
	.align		4
        /*0048*/ 	.byte	0x04, 0x1c
        /*004a*/ 	.short	(.L_51 - .L_50)


	//   ....[0]....
.L_50:
        /*004c*/ 	.word	0x00000100


	//----- nvinfo : EIATTR_CBANK_PARAM_SIZE
	.align		4
.L_51:
        /*0050*/ 	.byte	0x03, 0x19
        /*0052*/ 	.short	0x0018


	//----- nvinfo : EIATTR_PARAM_CBANK
	.align		4
        /*0054*/ 	.byte	0x04, 0x0a
        /*0056*/ 	.short	(.L_53 - .L_52)
	.align		4
.L_52:
        /*0058*/ 	.word	index@(.nv.constant0.loop0)
        /*005c*/ 	.short	0x0380
        /*005e*/ 	.short	0x0018


	//----- nvinfo : EIATTR_SW_WAR
	.align		4
.L_53:
        /*0060*/ 	.byte	0x04, 0x36
        /*0062*/ 	.short	(.L_55 - .L_54)
.L_54:
        /*0064*/ 	.word	0x00000008
.L_55:


//--------------------- .nv.callgraph             --------------------------
	.section	.nv.callgraph,"",@"SHT_CUDA_CALLGRAPH"
	.align	4
	.sectionentsize	8
	.align		4
        /*0000*/ 	.word	0x00000000
	.align		4
        /*0004*/ 	.word	0xffffffff
	.align		4
        /*0008*/ 	.word	0x00000000
	.align		4
        /*000c*/ 	.word	0xfffffffe
	.align		4
        /*0010*/ 	.word	0x00000000
	.align		4
        /*0014*/ 	.word	0xfffffffd
	.align		4
        /*0018*/ 	.word	0x00000000
	.align		4
        /*001c*/ 	.word	0xfffffffc


//--------------------- .text.loop2               --------------------------
	.section	.text.loop2,"ax",@progbits
	.align	128
        .global         loop2
        .type           loop2,@function
        .size           loop2,(.L_x_3 - loop2)
        .other          loop2,@"STO_CUDA_ENTRY STV_DEFAULT"
loop2:
.text.loop2:
[----:B------:R-:W-:Y:S01]  /*0000*/  LDC R1, c[0x0][0x37c] ;  /* 0x0000df00ff017b82 */ /* 0x000fe20000000800 */
[----:B------:R-:W0:Y:S07]  /*0010*/  S2R R0, SR_TID.X ;  /* 0x0000000000007919 */ /* 0x000e2e0000002100 */
[----:B------:R-:W0:Y:S01]  /*0020*/  S2UR UR6, SR_CTAID.X ;  /* 0x00000000000679c3 */ /* 0x000e220000002500 */
[----:B------:R-:W1:Y:S07]  /*0030*/  LDCU.64 UR4, c[0x0][0x358] ;  /* 0x00006b00ff0477ac */ /* 0x000e6e0008000a00 */
[----:B------:R-:W0:Y:S08]  /*0040*/  LDC R7, c[0x0][0x360] ;  /* 0x0000d800ff077b82 */ /* 0x000e300000000800 */
[----:B------:R-:W2:Y:S08]  /*0050*/  LDC.64 R2, c[0x0][0x388] ;  /* 0x0000e200ff027b82 */ /* 0x000eb00000000a00 */
[----:B------:R-:W3:Y:S01]  /*0060*/  LDC.64 R4, c[0x0][0x380] ;  /* 0x0000e000ff047b82 */ /* 0x000ee20000000a00 */
[----:B0-----:R-:W-:-:S04]  /*0070*/  IMAD R7, R7, UR6, R0 ;  /* 0x0000000607077c24 */ /* 0x001fc8000f8e0200 */
[----:B--2---:R-:W-:-:S06]  /*0080*/  IMAD.WIDE.U32 R2, R7, 0x4, R2 ;  /* 0x0000000407027825 */ /* 0x004fcc00078e0002 */
[----:B-1----:R-:W2:Y:S01]  /*0090*/  LDG.E R2, desc[UR4][R2.64] ;  /* 0x0000000402027981 */ /* 0x002ea2000c1e1900 */
[----:B---3--:R-:W-:Y:S01]  /*00a0*/  IMAD.WIDE.U32 R4, R7, 0x4, R4 ;  /* 0x0000000407047825 */ /* 0x008fe200078e0004 */
[----:B--2---:R-:W-:-:S05]  /*00b0*/  SHF.L.U32 R7, R2, 0x1, RZ ;  /* 0x0000000102077819 */ /* 0x004fca00000006ff */
[----:B------:R-:W-:Y:S01]  /*00c0*/  STG.E desc[UR4][R4.64], R7 ;  /* 0x0000000704007986 */ /* 0x000fe2000c101904 */
[----:B------:R-:W-:Y:S05]  /*00d0*/  EXIT ;  /* 0x000000000000794d */ /* 0x000fea0003800000 */
.L_x_0:
[----:B------:R-:W-:-:S00]  /*00e0*/  BRA `(.L_x_0) ;  /* 0xfffffffc00fc7947 */ /* 0x000fc0000383ffff */
[----:B------:R-:W-:-:S00]  /*00f0*/  NOP ;  /* 0x0000000000007918 */ /* 0x000fc00000000000 */
        /* <DEDUP_REMOVED lines=8> */
.L_x_3:


//--------------------- .text.loop1               --------------------------
	.section	.text.loop1,"ax",@progbits
	.align	128
        .global         loop1
        .type           loop1,@function
        .size           loop1,(.L_x_4 - loop1)
        .other          loop1,@"STO_CUDA_ENTRY STV_DEFAULT"
loop1:
.text.loop1:
        /* <DEDUP_REMOVED lines=10> */
[----:B---3--:R-:W-:-:S04]  /*00a0*/  IMAD.WIDE.U32 R4, R7, 0x4, R4 ;  /* 0x0000000407047825 */ /* 0x008fc800078e0004 */
[----:B--2---:R-:W-:-:S05]  /*00b0*/  IMAD R7, R2, 0xa, RZ ;  /* 0x0000000a02077824 */ /* 0x004fca00078e02ff */
[----:B------:R-:W-:Y:S01]  /*00c0*/  STG.E desc[UR4][R4.64], R7 ;  /* 0x0000000704007986 */ /* 0x000fe2000c101904 */
[----:B------:R-:W-:Y:S05]  /*00d0*/  EXIT ;  /* 0x000000000000794d */ /* 0x000fea0003800000 */
.L_x_1:
        /* <DEDUP_REMOVED lines=10> */
.L_x_4:


//--------------------- .text.loop0               --------------------------
	.section	.text.loop0,"ax",@progbits
	.align	128
        .global         loop0
        .type           loop0,@function
        .size           loop0,(.L_x_5 - loop0)
        .other          loop0,@"STO_CUDA_ENTRY STV_DEFAULT"
loop0:
.text.loop0:
[----:B------:R-:W-:Y:S01]  /*0000*/  LDC R1, c[0x0][0x37c] ;  /* 0x0000df00ff017b82 */ /* 0x000fe20000000800 */
[----:B------:R-:W0:Y:S07]  /*0010*/  S2R R0, SR_TID.X ;  /* 0x0000000000007919 */ /* 0x000e2e0000002100 */
[----:B------:R-:W0:Y:S01]  /*0020*/  S2UR UR6, SR_CTAID.X ;  /* 0x00000000000679c3 */ /* 0x000e220000002500 */
[----:B------:R-:W1:Y:S07]  /*0030*/  LDCU.64 UR4, c[0x0][0x358] ;  /* 0x00006b00ff0477ac */ /* 0x000e6e0008000a00 */
[----:B------:R-:W0:Y:S08]  /*0040*/  LDC R9, c[0x0][0x360] ;  /* 0x0000d800ff097b82 */ /* 0x000e300000000800 */
[----:B------:R-:W2:Y:S08]  /*0050*/  LDC.64 R2, c[0x0][0x388] ;  /* 0x0000e200ff027b82 */ /* 0x000eb00000000a00 */
[----:B------:R-:W3:Y:S01]  /*0060*/  LDC.64 R4, c[0x0][0x390] ;  /* 0x0000e400ff047b82 */ /* 0x000ee20000000a00 */
[----:B0-----:R-:W-:-:S07]  /*0070*/  IMAD R9, R9, UR6, R0 ;  /* 0x0000000609097c24 */ /* 0x001fce000f8e0200 */
[----:B------:R-:W0:Y:S01]  /*0080*/  LDC.64 R6, c[0x0][0x380] ;  /* 0x0000e000ff067b82 */ /* 0x000e220000000a00 */
[----:B--2---:R-:W-:-:S06]  /*0090*/  IMAD.WIDE.U32 R2, R9, 0x4, R2 ;  /* 0x0000000409027825 */ /* 0x004fcc00078e0002 */
[----:B-1----:R-:W2:Y:S01]  /*00a0*/  LDG.E R2, desc[UR4][R2.64] ;  /* 0x0000000402027981 */ /* 0x002ea2000c1e1900 */
[----:B---3--:R-:W-:-:S06]  /*00b0*/  IMAD.WIDE.U32 R4, R9, 0x4, R4 ;  /* 0x0000000409047825 */ /* 0x008fcc00078e0004 */
[----:B------:R-:W2:Y:S01]  /*00c0*/  LDG.E R5, desc[UR4][R4.64] ;  /* 0x0000000404057981 */ /* 0x000ea2000c1e1900 */
[----:B0-----:R-:W-:Y:S01]  /*00d0*/  IMAD.WIDE.U32 R6, R9, 0x4, R6 ;  /* 0x0000000409067825 */ /* 0x001fe200078e0006 */
[----:B--2---:R-:W-:-:S05]  /*00e0*/  IADD3 R9, PT, PT, R2, R5, RZ ;  /* 0x0000000502097210 */ /* 0x004fca0007ffe0ff */
[----:B------:R-:W-:Y:S01]  /*00f0*/  STG.E desc[UR4][R6.64], R9 ;  /* 0x0000000906007986 */ /* 0x000fe2000c101904 */
[----:B------:R-:W-:Y:S05]  /*0100*/  EXIT ;  /* 0x000000000000794d */ /* 0x000fea0003800000 */
.L_x_2:
        /* <DEDUP_REMOVED lines=15> */
.L_x_5:


//--------------------- .nv.shared.reserved.0     --------------------------
	.section	.nv.shared.reserved.0,"aw",@nobits
	.weak		__nv_reservedSMEM_offset_0_alias
	.size		__nv_reservedSMEM_offset_0_alias, 0, 64
	.other		__nv_reservedSMEM_offset_0_alias,@"STO_CUDA_RESERVED_SHARED STV_DEFAULT"
__nv_reservedSMEM_offset_0_alias:
	.zero		0
	.zero		64


//--------------------- .nv.constant0.loop2       --------------------------
	.section	.nv.constant0.loop2,"a",@progbits
	.sectionflags	@""
	.align	4
.nv.constant0.loop2:
	.zero		912


//--------------------- .nv.constant0.loop1       --------------------------
	.section	.nv.constant0.loop1,"a",@progbits
	.sectionflags	@""
	.align	4
.nv.constant0.loop1:
	.zero		912


//--------------------- .nv.constant0.loop0       --------------------------
	.section	.nv.constant0.loop0,"a",@progbits
	.sectionflags	@""
	.align	4
.nv.constant0.loop0:
	.zero		920


//--------------------- SYMBOLS --------------------------

	.type		.nv.reservedSmem.offset0,@object
	.size		.nv.reservedSmem.offset0,0x4
